//
// Generated by NVIDIA NVVM Compiler
//
// Compiler Build ID: CL-36424714
// Cuda compilation tools, release 13.0, V13.0.88
// Based on NVVM 20.0.0
//

.version 9.0
.target sm_100
.address_size 64

	// .globl	_Z11calc_momentiPiS_Pd

.visible .entry _Z11calc_momentiPiS_Pd(
	.param .u32 _Z11calc_momentiPiS_Pd_param_0,
	.param .u64 .ptr .align 1 _Z11calc_momentiPiS_Pd_param_1,
	.param .u64 .ptr .align 1 _Z11calc_momentiPiS_Pd_param_2,
	.param .u64 .ptr .align 1 _Z11calc_momentiPiS_Pd_param_3
)
{
	.reg .pred 	%p<5>;
	.reg .b32 	%r<95>;
	.reg .b64 	%rd<58>;
	.reg .b64 	%fd<73>;

	ld.param.u32 	%r16, [_Z11calc_momentiPiS_Pd_param_0];
	ld.param.u64 	%rd6, [_Z11calc_momentiPiS_Pd_param_1];
	ld.param.u64 	%rd7, [_Z11calc_momentiPiS_Pd_param_2];
	ld.param.u64 	%rd8, [_Z11calc_momentiPiS_Pd_param_3];
	mov.u32 	%r1, %ctaid.x;
	mov.u32 	%r17, %ntid.x;
	mov.u32 	%r2, %tid.x;
	mad.lo.s32 	%r18, %r1, %r17, %r2;
	setp.gt.s32 	%p1, %r18, 24298;
	@%p1 bra 	$L__BB0_8;
	cvta.to.global.u64 	%rd1, %rd8;
	cvta.to.global.u64 	%rd2, %rd6;
	mul.lo.s32 	%r20, %r2, 11;
	add.s32 	%r21, %r1, %r16;
	add.s32 	%r22, %r21, -2;
	rem.s32 	%r23, %r22, %r16;
	mul.lo.s32 	%r3, %r23, %r16;
	add.s32 	%r24, %r21, -1;
	rem.s32 	%r25, %r24, %r16;
	mul.lo.s32 	%r4, %r25, %r16;
	rem.s32 	%r26, %r21, %r16;
	mul.lo.s32 	%r5, %r26, %r16;
	add.s32 	%r27, %r21, 1;
	rem.s32 	%r28, %r27, %r16;
	mul.lo.s32 	%r6, %r28, %r16;
	add.s32 	%r29, %r21, 2;
	rem.s32 	%r30, %r29, %r16;
	mul.lo.s32 	%r7, %r30, %r16;
	add.s32 	%r31, %r16, %r20;
	add.s32 	%r94, %r31, 2;
	mad.lo.s32 	%r92, %r16, %r1, %r20;
	cvta.to.global.u64 	%rd3, %rd7;
	mov.b32 	%r93, -2;
$L__BB0_2:
	mul.wide.s32 	%rd9, %r92, 4;
	add.s64 	%rd4, %rd3, %rd9;
	add.s64 	%rd5, %rd2, %rd9;
	add.s32 	%r32, %r94, -4;
	rem.s32 	%r33, %r32, %r16;
	add.s32 	%r34, %r3, %r33;
	mul.wide.s32 	%rd10, %r34, 4;
	add.s64 	%rd11, %rd2, %rd10;
	ld.global.u32 	%r35, [%rd11];
	cvt.rn.f64.s32 	%fd2, %r35;
	ld.global.f64 	%fd3, [%rd1];
	fma.rn.f64 	%fd4, %fd3, %fd2, 0d0000000000000000;
	add.s32 	%r36, %r94, -3;
	rem.s32 	%r37, %r36, %r16;
	add.s32 	%r38, %r3, %r37;
	mul.wide.s32 	%rd12, %r38, 4;
	add.s64 	%rd13, %rd2, %rd12;
	ld.global.u32 	%r39, [%rd13];
	cvt.rn.f64.s32 	%fd5, %r39;
	ld.global.f64 	%fd6, [%rd1+8];
	fma.rn.f64 	%fd7, %fd6, %fd5, %fd4;
	add.s32 	%r40, %r94, -2;
	rem.s32 	%r41, %r40, %r16;
	add.s32 	%r42, %r3, %r41;
	mul.wide.s32 	%rd14, %r42, 4;
	add.s64 	%rd15, %rd2, %rd14;
	ld.global.u32 	%r43, [%rd15];
	cvt.rn.f64.s32 	%fd8, %r43;
	ld.global.f64 	%fd9, [%rd1+16];
	fma.rn.f64 	%fd10, %fd9, %fd8, %fd7;
	add.s32 	%r44, %r94, -1;
	rem.s32 	%r45, %r44, %r16;
	add.s32 	%r46, %r3, %r45;
	mul.wide.s32 	%rd16, %r46, 4;
	add.s64 	%rd17, %rd2, %rd16;
	ld.global.u32 	%r47, [%rd17];
	cvt.rn.f64.s32 	%fd11, %r47;
	ld.global.f64 	%fd12, [%rd1+24];
	fma.rn.f64 	%fd13, %fd12, %fd11, %fd10;
	rem.s32 	%r48, %r94, %r16;
	add.s32 	%r49, %r3, %r48;
	mul.wide.s32 	%rd18, %r49, 4;
	add.s64 	%rd19, %rd2, %rd18;
	ld.global.u32 	%r50, [%rd19];
	cvt.rn.f64.s32 	%fd14, %r50;
	ld.global.f64 	%fd15, [%rd1+32];
	fma.rn.f64 	%fd16, %fd15, %fd14, %fd13;
	add.s32 	%r51, %r4, %r33;
	mul.wide.s32 	%rd20, %r51, 4;
	add.s64 	%rd21, %rd2, %rd20;
	ld.global.u32 	%r52, [%rd21];
	cvt.rn.f64.s32 	%fd17, %r52;
	ld.global.f64 	%fd18, [%rd1+40];
	fma.rn.f64 	%fd19, %fd18, %fd17, %fd16;
	add.s32 	%r53, %r4, %r37;
	mul.wide.s32 	%rd22, %r53, 4;
	add.s64 	%rd23, %rd2, %rd22;
	ld.global.u32 	%r54, [%rd23];
	cvt.rn.f64.s32 	%fd20, %r54;
	ld.global.f64 	%fd21, [%rd1+48];
	fma.rn.f64 	%fd22, %fd21, %fd20, %fd19;
	add.s32 	%r55, %r4, %r41;
	mul.wide.s32 	%rd24, %r55, 4;
	add.s64 	%rd25, %rd2, %rd24;
	ld.global.u32 	%r56, [%rd25];
	cvt.rn.f64.s32 	%fd23, %r56;
	ld.global.f64 	%fd24, [%rd1+56];
	fma.rn.f64 	%fd25, %fd24, %fd23, %fd22;
	add.s32 	%r57, %r4, %r45;
	mul.wide.s32 	%rd26, %r57, 4;
	add.s64 	%rd27, %rd2, %rd26;
	ld.global.u32 	%r58, [%rd27];
	cvt.rn.f64.s32 	%fd26, %r58;
	ld.global.f64 	%fd27, [%rd1+64];
	fma.rn.f64 	%fd28, %fd27, %fd26, %fd25;
	add.s32 	%r59, %r4, %r48;
	mul.wide.s32 	%rd28, %r59, 4;
	add.s64 	%rd29, %rd2, %rd28;
	ld.global.u32 	%r60, [%rd29];
	cvt.rn.f64.s32 	%fd29, %r60;
	ld.global.f64 	%fd30, [%rd1+72];
	fma.rn.f64 	%fd31, %fd30, %fd29, %fd28;
	add.s32 	%r61, %r5, %r33;
	mul.wide.s32 	%rd30, %r61, 4;
	add.s64 	%rd31, %rd2, %rd30;
	ld.global.u32 	%r62, [%rd31];
	cvt.rn.f64.s32 	%fd32, %r62;
	ld.global.f64 	%fd33, [%rd1+80];
	fma.rn.f64 	%fd34, %fd33, %fd32, %fd31;
	add.s32 	%r63, %r5, %r37;
	mul.wide.s32 	%rd32, %r63, 4;
	add.s64 	%rd33, %rd2, %rd32;
	ld.global.u32 	%r64, [%rd33];
	cvt.rn.f64.s32 	%fd35, %r64;
	ld.global.f64 	%fd36, [%rd1+88];
	fma.rn.f64 	%fd37, %fd36, %fd35, %fd34;
	add.s32 	%r65, %r5, %r45;
	mul.wide.s32 	%rd34, %r65, 4;
	add.s64 	%rd35, %rd2, %rd34;
	ld.global.u32 	%r66, [%rd35];
	cvt.rn.f64.s32 	%fd38, %r66;
	ld.global.f64 	%fd39, [%rd1+104];
	fma.rn.f64 	%fd40, %fd39, %fd38, %fd37;
	add.s32 	%r67, %r5, %r48;
	mul.wide.s32 	%rd36, %r67, 4;
	add.s64 	%rd37, %rd2, %rd36;
	ld.global.u32 	%r68, [%rd37];
	cvt.rn.f64.s32 	%fd41, %r68;
	ld.global.f64 	%fd42, [%rd1+112];
	fma.rn.f64 	%fd43, %fd42, %fd41, %fd40;
	add.s32 	%r69, %r6, %r33;
	mul.wide.s32 	%rd38, %r69, 4;
	add.s64 	%rd39, %rd2, %rd38;
	ld.global.u32 	%r70, [%rd39];
	cvt.rn.f64.s32 	%fd44, %r70;
	ld.global.f64 	%fd45, [%rd1+120];
	fma.rn.f64 	%fd46, %fd45, %fd44, %fd43;
	add.s32 	%r71, %r6, %r37;
	mul.wide.s32 	%rd40, %r71, 4;
	add.s64 	%rd41, %rd2, %rd40;
	ld.global.u32 	%r72, [%rd41];
	cvt.rn.f64.s32 	%fd47, %r72;
	ld.global.f64 	%fd48, [%rd1+128];
	fma.rn.f64 	%fd49, %fd48, %fd47, %fd46;
	add.s32 	%r73, %r6, %r41;
	mul.wide.s32 	%rd42, %r73, 4;
	add.s64 	%rd43, %rd2, %rd42;
	ld.global.u32 	%r74, [%rd43];
	cvt.rn.f64.s32 	%fd50, %r74;
	ld.global.f64 	%fd51, [%rd1+136];
	fma.rn.f64 	%fd52, %fd51, %fd50, %fd49;
	add.s32 	%r75, %r6, %r45;
	mul.wide.s32 	%rd44, %r75, 4;
	add.s64 	%rd45, %rd2, %rd44;
	ld.global.u32 	%r76, [%rd45];
	cvt.rn.f64.s32 	%fd53, %r76;
	ld.global.f64 	%fd54, [%rd1+144];
	fma.rn.f64 	%fd55, %fd54, %fd53, %fd52;
	add.s32 	%r77, %r6, %r48;
	mul.wide.s32 	%rd46, %r77, 4;
	add.s64 	%rd47, %rd2, %rd46;
	ld.global.u32 	%r78, [%rd47];
	cvt.rn.f64.s32 	%fd56, %r78;
	ld.global.f64 	%fd57, [%rd1+152];
	fma.rn.f64 	%fd58, %fd57, %fd56, %fd55;
	add.s32 	%r79, %r7, %r33;
	mul.wide.s32 	%rd48, %r79, 4;
	add.s64 	%rd49, %rd2, %rd48;
	ld.global.u32 	%r80, [%rd49];
	cvt.rn.f64.s32 	%fd59, %r80;
	ld.global.f64 	%fd60, [%rd1+160];
	fma.rn.f64 	%fd61, %fd60, %fd59, %fd58;
	add.s32 	%r81, %r7, %r37;
	mul.wide.s32 	%rd50, %r81, 4;
	add.s64 	%rd51, %rd2, %rd50;
	ld.global.u32 	%r82, [%rd51];
	cvt.rn.f64.s32 	%fd62, %r82;
	ld.global.f64 	%fd63, [%rd1+168];
	fma.rn.f64 	%fd64, %fd63, %fd62, %fd61;
	add.s32 	%r83, %r7, %r41;
	mul.wide.s32 	%rd52, %r83, 4;
	add.s64 	%rd53, %rd2, %rd52;
	ld.global.u32 	%r84, [%rd53];
	cvt.rn.f64.s32 	%fd65, %r84;
	ld.global.f64 	%fd66, [%rd1+176];
	fma.rn.f64 	%fd67, %fd66, %fd65, %fd64;
	add.s32 	%r85, %r7, %r45;
	mul.wide.s32 	%rd54, %r85, 4;
	add.s64 	%rd55, %rd2, %rd54;
	ld.global.u32 	%r86, [%rd55];
	cvt.rn.f64.s32 	%fd68, %r86;
	ld.global.f64 	%fd69, [%rd1+184];
	fma.rn.f64 	%fd70, %fd69, %fd68, %fd67;
	add.s32 	%r87, %r7, %r48;
	mul.wide.s32 	%rd56, %r87, 4;
	add.s64 	%rd57, %rd2, %rd56;
	ld.global.u32 	%r88, [%rd57];
	cvt.rn.f64.s32 	%fd71, %r88;
	ld.global.f64 	%fd72, [%rd1+192];
	fma.rn.f64 	%fd1, %fd72, %fd71, %fd70;
	setp.leu.f64 	%p2, %fd1, 0d3F1A36E2EB1C432D;
	@%p2 bra 	$L__BB0_4;
	mov.b32 	%r91, 1;
	st.global.u32 	[%rd4], %r91;
	bra.uni 	$L__BB0_7;
$L__BB0_4:
	setp.geu.f64 	%p3, %fd1, 0dBF1A36E2EB1C432D;
	@%p3 bra 	$L__BB0_6;
	mov.b32 	%r90, -1;
	st.global.u32 	[%rd4], %r90;
	bra.uni 	$L__BB0_7;
$L__BB0_6:
	ld.global.u32 	%r89, [%rd5];
	st.global.u32 	[%rd4], %r89;
$L__BB0_7:
	add.s32 	%r94, %r94, 1;
	add.s32 	%r93, %r93, 1;
	add.s32 	%r92, %r92, 1;
	setp.ne.s32 	%p4, %r93, 9;
	@%p4 bra 	$L__BB0_2;
$L__BB0_8:
	ret;

}


// ===== COMPILED SASS (sm_100) =====

	.target	sm_100

	.elftype	@"ET_EXEC"


//--------------------- .note.nv.tkinfo           --------------------------
	.section	.note.nv.tkinfo,"",@"SHT_NOTE"
	.sectionflags	@"SHF_NOTE_NV_TKINFO"
	.tkinfo
        /*0018*/ 	.word	0x00000002
        /*0030*/ 	.string	""
        /*0030*/ 	.string	"ptxas"
        /*0030*/ 	.string	"Cuda compilation tools, release 13.0, V13.0.88"
        /*0030*/ 	.string	"Build cuda_13.0.r13.0/compiler.36424714_0"
        /*0030*/ 	.string	"-arch sm_100 -m 64 "



//--------------------- .note.nv.cuinfo           --------------------------
	.section	.note.nv.cuinfo,"",@"SHT_NOTE"
	.sectionflags	@"SHF_NOTE_NV_CUINFO"
        /*0018*/ 	.short	0x0002
        /*001a*/ 	.short	0x0064
        /*001c*/ 	.short	0x0082
	.zero		2


//--------------------- .nv.info                  --------------------------
	.section	.nv.info,"",@"SHT_CUDA_INFO"
	.align	4


	//----- nvinfo : EIATTR_REGCOUNT
	.align		4
        /*0000*/ 	.byte	0x04, 0x2f
        /*0002*/ 	.short	(.L_1 - .L_0)
	.align		4
.L_0:
        /*0004*/ 	.word	index@(_Z11calc_momentiPiS_Pd)
        /*0008*/ 	.word	0x00000020


	//----- nvinfo : EIATTR_FRAME_SIZE
	.align		4
.L_1:
        /*000c*/ 	.byte	0x04, 0x11
        /*000e*/ 	.short	(.L_3 - .L_2)
	.align		4
.L_2:
        /*0010*/ 	.word	index@(_Z11calc_momentiPiS_Pd)
        /*0014*/ 	.word	0x00000000


	//----- nvinfo : EIATTR_MIN_STACK_SIZE
	.align		4
.L_3:
        /*0018*/ 	.byte	0x04, 0x12
        /*001a*/ 	.short	(.L_5 - .L_4)
	.align		4
.L_4:
        /*001c*/ 	.word	index@(_Z11calc_momentiPiS_Pd)
        /*0020*/ 	.word	0x00000000
.L_5:


//--------------------- .nv.compat                --------------------------
	.section	.nv.compat,"",@"SHT_CUDA_COMPAT_INFO"
	.align	4
        /*0000*/ 	.byte	0x02, 0x09, 0x00, 0x00, 0x02, 0x02, 0x01, 0x00, 0x02, 0x05, 0x05, 0x00, 0x03, 0x07, 0x01, 0x01
        /*0010*/ 	.byte	0x02, 0x03, 0x00, 0x00, 0x02, 0x06, 0x01, 0x00, 0x04, 0x0b, 0x08, 0x00, 0x01, 0x00, 0x00, 0x00
        /*0020*/ 	.byte	0x00, 0x00, 0x00, 0x00


//--------------------- .nv.info._Z11calc_momentiPiS_Pd --------------------------
	.section	.nv.info._Z11calc_momentiPiS_Pd,"",@"SHT_CUDA_INFO"
	.sectionflags	@""
	.align	4


	//----- nvinfo : EIATTR_CUDA_API_VERSION
	.align		4
        /*0000*/ 	.byte	0x04, 0x37
        /*0002*/ 	.short	(.L_7 - .L_6)
.L_6:
        /*0004*/ 	.word	0x00000082


	//----- nvinfo : EIATTR_KPARAM_INFO
	.align		4
.L_7:
        /*0008*/ 	.byte	0x04, 0x17
        /*000a*/ 	.short	(.L_9 - .L_8)
.L_8:
        /*000c*/ 	.word	0x00000000
        /*0010*/ 	.short	0x0003
        /*0012*/ 	.short	0x0018
        /*0014*/ 	.byte	0x00, 0xf5, 0x21, 0x00


	//----- nvinfo : EIATTR_KPARAM_INFO
	.align		4
.L_9:
        /*0018*/ 	.byte	0x04, 0x17
        /*001a*/ 	.short	(.L_11 - .L_10)
.L_10:
        /*001c*/ 	.word	0x00000000
        /*0020*/ 	.short	0x0002
        /*0022*/ 	.short	0x0010
        /*0024*/ 	.byte	0x00, 0xf5, 0x21, 0x00


	//----- nvinfo : EIATTR_KPARAM_INFO
	.align		4
.L_11:
        /*0028*/ 	.byte	0x04, 0x17
        /*002a*/ 	.short	(.L_13 - .L_12)
.L_12:
        /*002c*/ 	.word	0x00000000
        /*0030*/ 	.short	0x0001
        /*0032*/ 	.short	0x0008
        /*0034*/ 	.byte	0x00, 0xf5, 0x21, 0x00


	//----- nvinfo : EIATTR_KPARAM_INFO
	.align		4
.L_13:
        /*0038*/ 	.byte	0x04, 0x17
        /*003a*/ 	.short	(.L_15 - .L_14)
.L_14:
        /*003c*/ 	.word	0x00000000
        /*0040*/ 	.short	0x0000
        /*0042*/ 	.short	0x0000
        /*0044*/ 	.byte	0x00, 0xf0, 0x11, 0x00


	//----- nvinfo : EIATTR_SPARSE_MMA_MASK
	.align		4
.L_15:
        /*0048*/ 	.byte	0x03, 0x50
        /*004a*/ 	.short	0x0000


	//----- nvinfo : EIATTR_MAXREG_COUNT
	.align		4
        /*004c*/ 	.byte	0x03, 0x1b
        /*004e*/ 	.short	0x00ff


	//----- nvinfo : EIATTR_MERCURY_ISA_VERSION
	.align		4
        /*0050*/ 	.byte	0x03, 0x5f
        /*0052*/ 	.short	0x0101


	//----- nvinfo : EIATTR_VRC_CTA_INIT_COUNT
	.align		4
        /*0054*/ 	.byte	0x02, 0x4a
	.zero		1
	.zero		1


	//----- nvinfo : EIATTR_EXIT_INSTR_OFFSETS
	.align		4
        /*0058*/ 	.byte	0x04, 0x1c
        /*005a*/ 	.short	(.L_17 - .L_16)


	//   ....[0]....
.L_16:
        /*005c*/ 	.word	0x00000060


	//   ....[1]....
        /*0060*/ 	.word	0x00001480


	//----- nvinfo : EIATTR_CRS_STACK_SIZE
	.align		4
.L_17:
        /*0064*/ 	.byte	0x04, 0x1e
        /*0066*/ 	.short	(.L_19 - .L_18)
.L_18:
        /*0068*/ 	.word	0x00000000


	//----- nvinfo : EIATTR_CBANK_PARAM_SIZE
	.align		4
.L_19:
        /*006c*/ 	.byte	0x03, 0x19
        /*006e*/ 	.short	0x0020


	//----- nvinfo : EIATTR_PARAM_CBANK
	.align		4
        /*0070*/ 	.byte	0x04, 0x0a
        /*0072*/ 	.short	(.L_21 - .L_20)
	.align		4
.L_20:
        /*0074*/ 	.word	index@(.nv.constant0._Z11calc_momentiPiS_Pd)
        /*0078*/ 	.short	0x0380
        /*007a*/ 	.short	0x0020


	//----- nvinfo : EIATTR_SW_WAR
	.align		4
.L_21:
        /*007c*/ 	.byte	0x04, 0x36
        /*007e*/ 	.short	(.L_23 - .L_22)
.L_22:
        /*0080*/ 	.word	0x00000008
.L_23:


//--------------------- .nv.callgraph             --------------------------
	.section	.nv.callgraph,"",@"SHT_CUDA_CALLGRAPH"
	.align	4
	.sectionentsize	8
	.align		4
        /*0000*/ 	.word	0x00000000
	.align		4
        /*0004*/ 	.word	0xffffffff
	.align		4
        /*0008*/ 	.word	0x00000000
	.align		4
        /*000c*/ 	.word	0xfffffffe
	.align		4
        /*0010*/ 	.word	0x00000000
	.align		4
        /*0014*/ 	.word	0xfffffffd
	.align		4
        /*0018*/ 	.word	0x00000000
	.align		4
        /*001c*/ 	.word	0xfffffffc


//--------------------- .text._Z11calc_momentiPiS_Pd --------------------------
	.section	.text._Z11calc_momentiPiS_Pd,"ax",@progbits
	.align	128
        .global         _Z11calc_momentiPiS_Pd
        .type           _Z11calc_momentiPiS_Pd,@function
        .size           _Z11calc_momentiPiS_Pd,(.L_x_4 - _Z11calc_momentiPiS_Pd)
        .other          _Z11calc_momentiPiS_Pd,@"STO_CUDA_ENTRY STV_DEFAULT"
_Z11calc_momentiPiS_Pd:
.text._Z11calc_momentiPiS_Pd:
[----:B------:R-:W-:Y:S01]  /*0000*/  LDC R1, c[0x0][0x37c] ;  /* 0x0000df00ff017b82 */ /* 0x000fe20000000800 */
[----:B------:R-:W0:Y:S07]  /*0010*/  S2R R3, SR_TID.X ;  /* 0x0000000000037919 */ /* 0x000e2e0000002100 */
[----:B------:R-:W0:Y:S08]  /*0020*/  S2UR UR4, SR_CTAID.X ;  /* 0x00000000000479c3 */ /* 0x000e300000002500 */
[----:B------:R-:W0:Y:S02]  /*0030*/  LDC R0, c[0x0][0x360] ;  /* 0x0000d800ff007b82 */ /* 0x000e240000000800 */
[----:B0-----:R-:W-:-:S05]  /*0040*/  IMAD R0, R0, UR4, R3 ;  /* 0x0000000400007c24 */ /* 0x001fca000f8e0203 */
[----:B------:R-:W-:-:S13]  /*0050*/  ISETP.GT.AND P0, PT, R0, 0x5eea, PT ;  /* 0x00005eea0000780c */ /* 0x000fda0003f04270 */
[----:B------:R-:W-:Y:S05]  /*0060*/  @P0 EXIT ;  /* 0x000000000000094d */ /* 0x000fea0003800000 */
[----:B------:R-:W0:Y:S01]  /*0070*/  LDC R5, c[0x0][0x380] ;  /* 0x0000e000ff057b82 */ /* 0x000e220000000800 */
[----:B------:R-:W1:Y:S01]  /*0080*/  LDCU.64 UR6, c[0x0][0x358] ;  /* 0x00006b00ff0677ac */ /* 0x000e620008000a00 */
[----:B0-----:R-:W-:Y:S02]  /*0090*/  IABS R0, R5 ;  /* 0x0000000500007213 */ /* 0x001fe40000000000 */
[----:B------:R-:W-:Y:S02]  /*00a0*/  IADD3 R4, PT, PT, R5, UR4, RZ ;  /* 0x0000000405047c10 */ /* 0x000fe4000fffe0ff */
[----:B------:R-:W0:Y:S02]  /*00b0*/  I2F.RP R2, R0 ;  /* 0x0000000000027306 */ /* 0x000e240000209400 */
[C---:B------:R-:W-:Y:S01]  /*00c0*/  IADD3 R7, PT, PT, R4.reuse, -0x1, RZ ;  /* 0xffffffff04077810 */ /* 0x040fe20007ffe0ff */
[C---:B------:R-:W-:Y:S01]  /*00d0*/  VIADD R6, R4.reuse, 0x1 ;  /* 0x0000000104067836 */ /* 0x040fe20000000000 */
[C---:B------:R-:W-:Y:S01]  /*00e0*/  IADD3 R18, PT, PT, R4.reuse, 0x2, RZ ;  /* 0x0000000204127810 */ /* 0x040fe20007ffe0ff */
[----:B------:R-:W-:Y:S01]  /*00f0*/  VIADD R8, R4, 0xfffffffe ;  /* 0xfffffffe04087836 */ /* 0x000fe20000000000 */
[----:B------:R-:W-:-:S02]  /*0100*/  IABS R15, R7 ;  /* 0x00000007000f7213 */ /* 0x000fc40000000000 */
[----:B------:R-:W-:Y:S02]  /*0110*/  IABS R19, R6 ;  /* 0x0000000600137213 */ /* 0x000fe40000000000 */
[----:B------:R-:W-:Y:S02]  /*0120*/  IABS R13, R8 ;  /* 0x00000008000d7213 */ /* 0x000fe40000000000 */
[----:B------:R-:W-:Y:S02]  /*0130*/  IABS R21, R18 ;  /* 0x0000001200157213 */ /* 0x000fe40000000000 */
[----:B------:R-:W-:Y:S01]  /*0140*/  IABS R17, R4 ;  /* 0x0000000400117213 */ /* 0x000fe20000000000 */
[----:B0-----:R-:W0:Y:S02]  /*0150*/  MUFU.RCP R2, R2 ;  /* 0x0000000200027308 */ /* 0x001e240000001000 */
[----:B0-----:R-:W-:-:S06]  /*0160*/  IADD3 R10, PT, PT, R2, 0xffffffe, RZ ;  /* 0x0ffffffe020a7810 */ /* 0x001fcc0007ffe0ff */
[----:B------:R0:W2:Y:S02]  /*0170*/  F2I.FTZ.U32.TRUNC.NTZ R11, R10 ;  /* 0x0000000a000b7305 */ /* 0x0000a4000021f000 */
[----:B0-----:R-:W-:Y:S02]  /*0180*/  HFMA2 R10, -RZ, RZ, 0, 0 ;  /* 0x00000000ff0a7431 */ /* 0x001fe400000001ff */
[----:B--2---:R-:W-:-:S04]  /*0190*/  IMAD.MOV R9, RZ, RZ, -R11 ;  /* 0x000000ffff097224 */ /* 0x004fc800078e0a0b */
[----:B------:R-:W-:-:S04]  /*01a0*/  IMAD R9, R9, R0, RZ ;  /* 0x0000000009097224 */ /* 0x000fc800078e02ff */
[----:B------:R-:W-:-:S06]  /*01b0*/  IMAD.HI.U32 R2, R11, R9, R10 ;  /* 0x000000090b027227 */ /* 0x000fcc00078e000a */
[----:B------:R-:W-:-:S04]  /*01c0*/  IMAD.HI.U32 R10, R2, R15, RZ ;  /* 0x0000000f020a7227 */ /* 0x000fc800078e00ff */
[----:B------:R-:W-:Y:S01]  /*01d0*/  IMAD.HI.U32 R11, R2, R19, RZ ;  /* 0x00000013020b7227 */ /* 0x000fe200078e00ff */
[----:B------:R-:W-:-:S03]  /*01e0*/  IADD3 R14, PT, PT, -R10, RZ, RZ ;  /* 0x000000ff0a0e7210 */ /* 0x000fc60007ffe1ff */
[----:B------:R-:W-:Y:S01]  /*01f0*/  IMAD.HI.U32 R9, R2, R13, RZ ;  /* 0x0000000d02097227 */ /* 0x000fe200078e00ff */
[----:B------:R-:W-:-:S03]  /*0200*/  IADD3 R16, PT, PT, -R11, RZ, RZ ;  /* 0x000000ff0b107210 */ /* 0x000fc60007ffe1ff */
[----:B------:R-:W-:Y:S02]  /*0210*/  IMAD.MOV R9, RZ, RZ, -R9 ;  /* 0x000000ffff097224 */ /* 0x000fe400078e0a09 */
[----:B------:R-:W-:-:S04]  /*0220*/  IMAD.HI.U32 R12, R2, R21, RZ ;  /* 0x00000015020c7227 */ /* 0x000fc800078e00ff */
[----:B------:R-:W-:Y:S01]  /*0230*/  IMAD R11, R0, R14, R15 ;  /* 0x0000000e000b7224 */ /* 0x000fe200078e020f */
[----:B------:R-:W-:Y:S01]  /*0240*/  IADD3 R12, PT, PT, -R12, RZ, RZ ;  /* 0x000000ff0c0c7210 */ /* 0x000fe20007ffe1ff */
[----:B------:R-:W-:-:S03]  /*0250*/  IMAD.HI.U32 R10, R2, R17, RZ ;  /* 0x00000011020a7227 */ /* 0x000fc600078e00ff */
[C---:B------:R-:W-:Y:S01]  /*0260*/  ISETP.GT.U32.AND P2, PT, R0.reuse, R11, PT ;  /* 0x0000000b0000720c */ /* 0x040fe20003f44070 */
[C---:B------:R-:W-:Y:S02]  /*0270*/  IMAD R9, R0.reuse, R9, R13 ;  /* 0x0000000900097224 */ /* 0x040fe400078e020d */
[C---:B------:R-:W-:Y:S02]  /*0280*/  IMAD R15, R0.reuse, R16, R19 ;  /* 0x00000010000f7224 */ /* 0x040fe400078e0213 */
[----:B------:R-:W-:Y:S01]  /*0290*/  IMAD.MOV R10, RZ, RZ, -R10 ;  /* 0x000000ffff0a7224 */ /* 0x000fe200078e0a0a */
[C---:B------:R-:W-:Y:S02]  /*02a0*/  ISETP.GT.U32.AND P1, PT, R0.reuse, R9, PT ;  /* 0x000000090000720c */ /* 0x040fe40003f24070 */
[C---:B------:R-:W-:Y:S01]  /*02b0*/  ISETP.GT.U32.AND P5, PT, R0.reuse, R15, PT ;  /* 0x0000000f0000720c */ /* 0x040fe20003fa4070 */
[C---:B------:R-:W-:Y:S01]  /*02c0*/  IMAD R13, R0.reuse, R10, R17 ;  /* 0x0000000a000d7224 */ /* 0x040fe200078e0211 */
[----:B------:R-:W-:Y:S01]  /*02d0*/  LOP3.LUT R10, RZ, R5, RZ, 0x33, !PT ;  /* 0x00000005ff0a7212 */ /* 0x000fe200078e33ff */
[----:B------:R-:W-:-:S02]  /*02e0*/  IMAD R17, R0, R12, R21 ;  /* 0x0000000c00117224 */ /* 0x000fc400078e0215 */
[----:B------:R-:W-:Y:S01]  /*02f0*/  @!P2 IMAD.IADD R11, R11, 0x1, -R0 ;  /* 0x000000010b0ba824 */ /* 0x000fe200078e0a00 */
[C---:B------:R-:W-:Y:S02]  /*0300*/  ISETP.GT.U32.AND P4, PT, R0.reuse, R13, PT ;  /* 0x0000000d0000720c */ /* 0x040fe40003f84070 */
[C---:B------:R-:W-:Y:S02]  /*0310*/  ISETP.GT.U32.AND P0, PT, R0.reuse, R17, PT ;  /* 0x000000110000720c */ /* 0x040fe40003f04070 */
[C---:B------:R-:W-:Y:S02]  /*0320*/  ISETP.GT.U32.AND P6, PT, R0.reuse, R11, PT ;  /* 0x0000000b0000720c */ /* 0x040fe40003fc4070 */
[-C--:B------:R-:W-:Y:S02]  /*0330*/  @!P1 IADD3 R9, PT, PT, R9, -R0.reuse, RZ ;  /* 0x8000000009099210 */ /* 0x080fe40007ffe0ff */
[----:B------:R-:W-:Y:S02]  /*0340*/  @!P5 IADD3 R15, PT, PT, R15, -R0, RZ ;  /* 0x800000000f0fd210 */ /* 0x000fe40007ffe0ff */
[----:B------:R-:W-:-:S02]  /*0350*/  ISETP.GT.U32.AND P3, PT, R0, R9, PT ;  /* 0x000000090000720c */ /* 0x000fc40003f64070 */
[----:B------:R-:W-:Y:S02]  /*0360*/  ISETP.GT.U32.AND P5, PT, R0, R15, PT ;  /* 0x0000000f0000720c */ /* 0x000fe40003fa4070 */
[-C--:B------:R-:W-:Y:S01]  /*0370*/  @!P4 IADD3 R13, PT, PT, R13, -R0.reuse, RZ ;  /* 0x800000000d0dc210 */ /* 0x080fe20007ffe0ff */
[--C-:B------:R-:W-:Y:S01]  /*0380*/  @!P0 IMAD.IADD R17, R17, 0x1, -R0.reuse ;  /* 0x0000000111118824 */ /* 0x100fe200078e0a00 */
[----:B------:R-:W-:Y:S02]  /*0390*/  ISETP.GE.AND P4, PT, R8, RZ, PT ;  /* 0x000000ff0800720c */ /* 0x000fe40003f86270 */
[C---:B------:R-:W-:Y:S02]  /*03a0*/  ISETP.GT.U32.AND P1, PT, R0.reuse, R13, PT ;  /* 0x0000000d0000720c */ /* 0x040fe40003f24070 */
[----:B------:R-:W-:Y:S02]  /*03b0*/  ISETP.GT.U32.AND P0, PT, R0, R17, PT ;  /* 0x000000110000720c */ /* 0x000fe40003f04070 */
[----:B------:R-:W-:Y:S01]  /*03c0*/  ISETP.GE.AND P2, PT, R4, RZ, PT ;  /* 0x000000ff0400720c */ /* 0x000fe20003f46270 */
[----:B------:R-:W-:Y:S01]  /*03d0*/  IMAD R4, R3, 0xb, RZ ;  /* 0x0000000b03047824 */ /* 0x000fe200078e02ff */
[-C--:B------:R-:W-:Y:S01]  /*03e0*/  @!P3 IADD3 R9, PT, PT, R9, -R0.reuse, RZ ;  /* 0x800000000909b210 */ /* 0x080fe20007ffe0ff */
[----:B------:R-:W-:Y:S01]  /*03f0*/  @!P5 IMAD.IADD R15, R15, 0x1, -R0 ;  /* 0x000000010f0fd824 */ /* 0x000fe200078e0a00 */
[----:B------:R-:W-:-:S02]  /*0400*/  @!P6 IADD3 R11, PT, PT, R11, -R0, RZ ;  /* 0x800000000b0be210 */ /* 0x000fc40007ffe0ff */
[----:B------:R-:W-:Y:S01]  /*0410*/  ISETP.GE.AND P3, PT, R7, RZ, PT ;  /* 0x000000ff0700720c */ /* 0x000fe20003f66270 */
[----:B------:R-:W-:Y:S01]  /*0420*/  @!P4 IMAD.MOV R9, RZ, RZ, -R9 ;  /* 0x000000ffff09c224 */ /* 0x000fe200078e0a09 */
[----:B------:R-:W-:Y:S02]  /*0430*/  ISETP.GE.AND P6, PT, R6, RZ, PT ;  /* 0x000000ff0600720c */ /* 0x000fe40003fc6270 */
[----:B------:R-:W-:Y:S02]  /*0440*/  ISETP.GE.AND P5, PT, R18, RZ, PT ;  /* 0x000000ff1200720c */ /* 0x000fe40003fa6270 */
[-C--:B------:R-:W-:Y:S02]  /*0450*/  @!P1 IADD3 R13, PT, PT, R13, -R0.reuse, RZ ;  /* 0x800000000d0d9210 */ /* 0x080fe40007ffe0ff */
[----:B------:R-:W-:Y:S02]  /*0460*/  @!P0 IADD3 R17, PT, PT, R17, -R0, RZ ;  /* 0x8000000011118210 */ /* 0x000fe40007ffe0ff */
[C---:B------:R-:W-:Y:S01]  /*0470*/  ISETP.NE.AND P1, PT, R5.reuse, RZ, PT ;  /* 0x000000ff0500720c */ /* 0x040fe20003f25270 */
[----:B------:R-:W-:Y:S01]  /*0480*/  @!P2 IMAD.MOV R13, RZ, RZ, -R13 ;  /* 0x000000ffff0da224 */ /* 0x000fe200078e0a0d */
[----:B------:R-:W-:Y:S01]  /*0490*/  IADD3.X R3, PT, PT, R4, R5, RZ, PT, PT ;  /* 0x0000000504037210 */ /* 0x000fe20003fee4ff */
[----:B------:R-:W-:Y:S01]  /*04a0*/  IMAD R4, R5, UR4, R4 ;  /* 0x0000000405047c24 */ /* 0x000fe2000f8e0204 */
[----:B------:R-:W-:Y:S01]  /*04b0*/  @!P3 IADD3 R11, PT, PT, -R11, RZ, RZ ;  /* 0x000000ff0b0bb210 */ /* 0x000fe20007ffe1ff */
[----:B------:R-:W-:Y:S01]  /*04c0*/  UMOV UR4, 0xfffffffe ;  /* 0xfffffffe00047882 */ /* 0x000fe20000000000 */
[----:B------:R-:W-:-:S02]  /*04d0*/  @!P6 IADD3 R15, PT, PT, -R15, RZ, RZ ;  /* 0x000000ff0f0fe210 */ /* 0x000fc40007ffe1ff */
[----:B------:R-:W-:Y:S02]  /*04e0*/  @!P5 IADD3 R17, PT, PT, -R17, RZ, RZ ;  /* 0x000000ff1111d210 */ /* 0x000fe40007ffe1ff */
[C---:B------:R-:W-:Y:S02]  /*04f0*/  SEL R5, R10.reuse, R9, !P1 ;  /* 0x000000090a057207 */ /* 0x040fe40004800000 */
[C---:B------:R-:W-:Y:S02]  /*0500*/  SEL R6, R10.reuse, R11, !P1 ;  /* 0x0000000b0a067207 */ /* 0x040fe40004800000 */
[C---:B------:R-:W-:Y:S02]  /*0510*/  SEL R7, R10.reuse, R13, !P1 ;  /* 0x0000000d0a077207 */ /* 0x040fe40004800000 */
[C---:B------:R-:W-:Y:S02]  /*0520*/  SEL R8, R10.reuse, R15, !P1 ;  /* 0x0000000f0a087207 */ /* 0x040fe40004800000 */
[----:B-1----:R-:W-:-:S07]  /*0530*/  SEL R9, R10, R17, !P1 ;  /* 0x000000110a097207 */ /* 0x002fce0004800000 */
.L_x_2:
[----:B0-----:R-:W0:Y:S01]  /*0540*/  LDC R25, c[0x0][0x380] ;  /* 0x0000e000ff197b82 */ /* 0x001e220000000800 */
[----:B------:R-:W-:-:S04]  /*0550*/  IADD3 R10, PT, PT, R3, -0x4, RZ ;  /* 0xfffffffc030a7810 */ /* 0x000fc80007ffe0ff */
[----:B-1----:R-:W-:Y:S02]  /*0560*/  IABS R13, R10 ;  /* 0x0000000a000d7213 */ /* 0x002fe40000000000 */
[----:B------:R-:W-:Y:S02]  /*0570*/  ISETP.GE.AND P1, PT, R10, RZ, PT ;  /* 0x000000ff0a00720c */ /* 0x000fe40003f26270 */
[----:B--2---:R-:W1:Y:S01]  /*0580*/  LDC.64 R10, c[0x0][0x388] ;  /* 0x0000e200ff0a7b82 */ /* 0x004e620000000a00 */
[----:B------:R-:W-:-:S04]  /*0590*/  IMAD.HI.U32 R2, R2, R13, RZ ;  /* 0x0000000d02027227 */ /* 0x000fc800078e00ff */
[----:B------:R-:W-:Y:S01]  /*05a0*/  IMAD.MOV R2, RZ, RZ, -R2 ;  /* 0x000000ffff027224 */ /* 0x000fe200078e0a02 */
[-C--:B0-----:R-:W-:Y:S02]  /*05b0*/  IABS R22, R25.reuse ;  /* 0x0000001900167213 */ /* 0x081fe40000000000 */
[----:B------:R-:W-:-:S03]  /*05c0*/  LOP3.LUT R28, RZ, R25, RZ, 0x33, !PT ;  /* 0x00000019ff1c7212 */ /* 0x000fc600078e33ff */
[----:B------:R-:W-:-:S05]  /*05d0*/  IMAD R13, R22, R2, R13 ;  /* 0x00000002160d7224 */ /* 0x000fca00078e020d */
[----:B------:R-:W-:-:S13]  /*05e0*/  ISETP.GT.U32.AND P0, PT, R0, R13, PT ;  /* 0x0000000d0000720c */ /* 0x000fda0003f04070 */
[----:B------:R-:W-:-:S04]  /*05f0*/  @!P0 IADD3 R13, PT, PT, R13, -R22, RZ ;  /* 0x800000160d0d8210 */ /* 0x000fc80007ffe0ff */
[----:B------:R-:W-:-:S13]  /*0600*/  ISETP.GT.U32.AND P0, PT, R0, R13, PT ;  /* 0x0000000d0000720c */ /* 0x000fda0003f04070 */
[----:B------:R-:W-:Y:S02]  /*0610*/  @!P0 IADD3 R13, PT, PT, R13, -R22, RZ ;  /* 0x800000160d0d8210 */ /* 0x000fe40007ffe0ff */
[----:B------:R-:W-:-:S03]  /*0620*/  ISETP.NE.AND P0, PT, R25, RZ, PT ;  /* 0x000000ff1900720c */ /* 0x000fc60003f05270 */
[----:B------:R-:W-:-:S05]  /*0630*/  @!P1 IMAD.MOV R13, RZ, RZ, -R13 ;  /* 0x000000ffff0d9224 */ /* 0x000fca00078e0a0d */
[----:B------:R-:W-:Y:S02]  /*0640*/  SEL R24, R28, R13, !P0 ;  /* 0x0000000d1c187207 */ /* 0x000fe40004000000 */
[----:B------:R-:W0:Y:S03]  /*0650*/  LDC.64 R12, c[0x0][0x398] ;  /* 0x0000e600ff0c7b82 */ /* 0x000e260000000a00 */
[----:B------:R-:W-:-:S04]  /*0660*/  IMAD R21, R5, R25, R24 ;  /* 0x0000001905157224 */ /* 0x000fc800078e0218 */
[----:B-1----:R-:W-:-:S05]  /*0670*/  IMAD.WIDE R20, R21, 0x4, R10 ;  /* 0x0000000415147825 */ /* 0x002fca00078e020a */
[----:B------:R1:W2:Y:S04]  /*0680*/  LDG.E R29, desc[UR6][R20.64] ;  /* 0x00000006141d7981 */ /* 0x0002a8000c1e1900 */
[----:B0-----:R-:W3:Y:S01]  /*0690*/  LDG.E.64 R14, desc[UR6][R12.64] ;  /* 0x000000060c0e7981 */ /* 0x001ee2000c1e1b00 */
[----:B------:R-:W0:Y:S01]  /*06a0*/  I2F.RP R0, R22 ;  /* 0x0000001600007306 */ /* 0x000e220000209400 */
[----:B------:R-:W-:Y:S01]  /*06b0*/  VIADD R18, R3, 0xfffffffd ;  /* 0xfffffffd03127836 */ /* 0x000fe20000000000 */
[----:B------:R-:W-:-:S04]  /*06c0*/  MOV R16, RZ ;  /* 0x000000ff00107202 */ /* 0x000fc80000000f00 */
[----:B------:R-:W-:Y:S02]  /*06d0*/  IABS R26, R18 ;  /* 0x00000012001a7213 */ /* 0x000fe40000000000 */
[----:B------:R-:W-:Y:S01]  /*06e0*/  ISETP.GE.AND P2, PT, R18, RZ, PT ;  /* 0x000000ff1200720c */ /* 0x000fe20003f46270 */
[----:B0-----:R-:W0:Y:S02]  /*06f0*/  MUFU.RCP R0, R0 ;  /* 0x0000000000007308 */ /* 0x001e240000001000 */
[----:B0-----:R-:W-:-:S06]  /*0700*/  IADD3 R19, PT, PT, R0, 0xffffffe, RZ ;  /* 0x0ffffffe00137810 */ /* 0x001fcc0007ffe0ff */
[----:B------:R-:W0:Y:S02]  /*0710*/  F2I.FTZ.U32.TRUNC.NTZ R17, R19 ;  /* 0x0000001300117305 */ /* 0x000e24000021f000 */
[----:B0-----:R-:W-:-:S05]  /*0720*/  IADD3 R23, PT, PT, RZ, -R17, RZ ;  /* 0x80000011ff177210 */ /* 0x001fca0007ffe0ff */
[----:B------:R-:W-:-:S04]  /*0730*/  IMAD R23, R23, R22, RZ ;  /* 0x0000001617177224 */ /* 0x000fc800078e02ff */
[----:B------:R-:W-:Y:S01]  /*0740*/  IMAD.HI.U32 R2, R17, R23, R16 ;  /* 0x0000001711027227 */ /* 0x000fe200078e0010 */
[----:B------:R-:W-:-:S03]  /*0750*/  MOV R17, R26 ;  /* 0x0000001a00117202 */ /* 0x000fc60000000f00 */
[----:B------:R-:W-:Y:S02]  /*0760*/  VIADD R16, R3, 0xfffffffe ;  /* 0xfffffffe03107836 */ /* 0x000fe40000000000 */
[----:B------:R-:W-:-:S03]  /*0770*/  IMAD.HI.U32 R0, R2, R17, RZ ;  /* 0x0000001102007227 */ /* 0x000fc600078e00ff */
[----:B-1----:R-:W-:Y:S02]  /*0780*/  IABS R21, R16 ;  /* 0x0000001000157213 */ /* 0x002fe40000000000 */
[----:B------:R-:W-:-:S03]  /*0790*/  IADD3 R0, PT, PT, -R0, RZ, RZ ;  /* 0x000000ff00007210 */ /* 0x000fc60007ffe1ff */
[----:B------:R-:W-:-:S04]  /*07a0*/  IMAD.HI.U32 R19, R2, R21, RZ ;  /* 0x0000001502137227 */ /* 0x000fc800078e00ff */
[----:B------:R-:W-:Y:S01]  /*07b0*/  IMAD R17, R22, R0, R17 ;  /* 0x0000000016117224 */ /* 0x000fe200078e0211 */
[----:B------:R-:W-:Y:S01]  /*07c0*/  MOV R0, R22 ;  /* 0x0000001600007202 */ /* 0x000fe20000000f00 */
[----:B------:R-:W-:-:S03]  /*07d0*/  IMAD.MOV R19, RZ, RZ, -R19 ;  /* 0x000000ffff137224 */ /* 0x000fc600078e0a13 */
[----:B------:R-:W-:Y:S01]  /*07e0*/  ISETP.GT.U32.AND P1, PT, R0, R17, PT ;  /* 0x000000110000720c */ /* 0x000fe20003f24070 */
[----:B------:R-:W-:-:S05]  /*07f0*/  IMAD R19, R22, R19, R21 ;  /* 0x0000001316137224 */ /* 0x000fca00078e0215 */
[----:B------:R-:W-:-:S07]  /*0800*/  ISETP.GT.U32.AND P3, PT, R0, R19, PT ;  /* 0x000000130000720c */ /* 0x000fce0003f64070 */
[----:B------:R-:W-:-:S04]  /*0810*/  @!P1 IADD3 R17, PT, PT, R17, -R22, RZ ;  /* 0x8000001611119210 */ /* 0x000fc80007ffe0ff */
[----:B------:R-:W-:Y:S02]  /*0820*/  ISETP.GT.U32.AND P1, PT, R0, R17, PT ;  /* 0x000000110000720c */ /* 0x000fe40003f24070 */
[----:B------:R-:W-:-:S11]  /*0830*/  @!P3 IADD3 R19, PT, PT, R19, -R22, RZ ;  /* 0x800000161313b210 */ /* 0x000fd60007ffe0ff */
[----:B------:R-:W-:Y:S01]  /*0840*/  @!P1 IMAD.IADD R17, R17, 0x1, -R22 ;  /* 0x0000000111119824 */ /* 0x000fe200078e0a16 */
[----:B------:R-:W-:-:S04]  /*0850*/  ISETP.GT.U32.AND P1, PT, R0, R19, PT ;  /* 0x000000130000720c */ /* 0x000fc80003f24070 */
[----:B------:R-:W-:Y:S02]  /*0860*/  @!P2 IADD3 R17, PT, PT, -R17, RZ, RZ ;  /* 0x000000ff1111a210 */ /* 0x000fe40007ffe1ff */
[----:B------:R-:W-:Y:S02]  /*0870*/  ISETP.GE.AND P2, PT, R16, RZ, PT ;  /* 0x000000ff1000720c */ /* 0x000fe40003f46270 */
[----:B------:R-:W-:-:S05]  /*0880*/  SEL R26, R28, R17, !P0 ;  /* 0x000000111c1a7207 */ /* 0x000fca0004000000 */
[----:B------:R-:W-:Y:S01]  /*0890*/  @!P1 IADD3 R19, PT, PT, R19, -R22, RZ ;  /* 0x8000001613139210 */ /* 0x000fe20007ffe0ff */
[----:B------:R-:W-:-:S04]  /*08a0*/  IMAD R21, R5, R25, R26 ;  /* 0x0000001905157224 */ /* 0x000fc800078e021a */
[----:B------:R-:W-:Y:S02]  /*08b0*/  IMAD.MOV.U32 R23, RZ, RZ, R19 ;  /* 0x000000ffff177224 */ /* 0x000fe400078e0013 */
[----:B------:R-:W-:-:S03]  /*08c0*/  IMAD.WIDE R20, R21, 0x4, R10 ;  /* 0x0000000415147825 */ /* 0x000fc600078e020a */
[----:B------:R-:W-:-:S03]  /*08d0*/  @!P2 IADD3 R23, PT, PT, -R23, RZ, RZ ;  /* 0x000000ff1717a210 */ /* 0x000fc60007ffe1ff */
[----:B------:R-:W4:Y:S01]  /*08e0*/  LDG.E R20, desc[UR6][R20.64] ;  /* 0x0000000614147981 */ /* 0x000f22000c1e1900 */
[----:B------:R-:W-:-:S05]  /*08f0*/  SEL R23, R28, R23, !P0 ;  /* 0x000000171c177207 */ /* 0x000fca0004000000 */
[----:B------:R-:W-:-:S04]  /*0900*/  IMAD R17, R5, R25, R23 ;  /* 0x0000001905117224 */ /* 0x000fc800078e0217 */
[----:B------:R-:W-:-:S05]  /*0910*/  IMAD.WIDE R16, R17, 0x4, R10 ;  /* 0x0000000411107825 */ /* 0x000fca00078e020a */
[----:B------:R-:W5:Y:S04]  /*0920*/  LDG.E R27, desc[UR6][R16.64] ;  /* 0x00000006101b7981 */ /* 0x000f68000c1e1900 */
[----:B------:R-:W5:Y:S01]  /*0930*/  LDG.E.64 R16, desc[UR6][R12.64+0x10] ;  /* 0x000010060c107981 */ /* 0x000f62000c1e1b00 */
[----:B--2---:R-:W3:Y:S02]  /*0940*/  I2F.F64 R18, R29 ;  /* 0x0000001d00127312 */ /* 0x004ee40000201c00 */
[----:B---3--:R-:W-:Y:S01]  /*0950*/  DFMA R14, R18, R14, RZ ;  /* 0x0000000e120e722b */ /* 0x008fe200000000ff */
[----:B------:R-:W2:Y:S01]  /*0960*/  LDG.E.64 R18, desc[UR6][R12.64+0x8] ;  /* 0x000008060c127981 */ /* 0x000ea2000c1e1b00 */
[----:B------:R-:W-:-:S04]  /*0970*/  IABS R29, R3 ;  /* 0x00000003001d7213 */ /* 0x000fc80000000000 */
[----:B----4-:R-:W2:Y:S02]  /*0980*/  I2F.F64 R20, R20 ;  /* 0x0000001400147312 */ /* 0x010ea40000201c00 */
[----:B--2---:R-:W-:-:S06]  /*0990*/  DFMA R14, R20, R18, R14 ;  /* 0x00000012140e722b */ /* 0x004fcc000000000e */
[----:B-----5:R-:W0:Y:S02]  /*09a0*/  I2F.F64 R18, R27 ;  /* 0x0000001b00127312 */ /* 0x020e240000201c00 */
[----:B0-----:R-:W-:Y:S01]  /*09b0*/  DFMA R14, R18, R16, R14 ;  /* 0x00000010120e722b */ /* 0x001fe2000000000e */
[----:B------:R-:W-:-:S04]  /*09c0*/  IADD3 R18, PT, PT, R3, -0x1, RZ ;  /* 0xffffffff03127810 */ /* 0x000fc80007ffe0ff */
[----:B------:R-:W-:Y:S01]  /*09d0*/  IABS R21, R18 ;  /* 0x0000001200157213 */ /* 0x000fe20000000000 */
[----:B------:R-:W-:-:S04]  /*09e0*/  IMAD.HI.U32 R16, R2, R29, RZ ;  /* 0x0000001d02107227 */ /* 0x000fc800078e00ff */
[----:B------:R-:W-:-:S04]  /*09f0*/  IMAD.HI.U32 R19, R2, R21, RZ ;  /* 0x0000001502137227 */ /* 0x000fc800078e00ff */
[----:B------:R-:W-:Y:S01]  /*0a00*/  IMAD.MOV R19, RZ, RZ, -R19 ;  /* 0x000000ffff137224 */ /* 0x000fe200078e0a13 */
[----:B------:R-:W-:-:S03]  /*0a10*/  IADD3 R16, PT, PT, -R16, RZ, RZ ;  /* 0x000000ff10107210 */ /* 0x000fc60007ffe1ff */
[C---:B------:R-:W-:Y:S02]  /*0a20*/  IMAD R17, R22.reuse, R19, R21 ;  /* 0x0000001316117224 */ /* 0x040fe400078e0215 */
[----:B------:R-:W-:-:S03]  /*0a30*/  IMAD R19, R22, R16, R29 ;  /* 0x0000001016137224 */ /* 0x000fc600078e021d */
[C---:B------:R-:W-:Y:S02]  /*0a40*/  ISETP.GT.U32.AND P1, PT, R0.reuse, R17, PT ;  /* 0x000000110000720c */ /* 0x040fe40003f24070 */
[----:B------:R-:W-:-:S11]  /*0a50*/  ISETP.GT.U32.AND P2, PT, R0, R19, PT ;  /* 0x000000130000720c */ /* 0x000fd60003f44070 */
[----:B------:R-:W-:Y:S02]  /*0a60*/  @!P1 IADD3 R17, PT, PT, R17, -R22, RZ ;  /* 0x8000001611119210 */ /* 0x000fe40007ffe0ff */
[----:B------:R-:W-:Y:S02]  /*0a70*/  @!P2 IMAD.IADD R19, R19, 0x1, -R22 ;  /* 0x000000011313a824 */ /* 0x000fe400078e0a16 */
[----:B------:R-:W-:Y:S02]  /*0a80*/  ISETP.GT.U32.AND P1, PT, R0, R17, PT ;  /* 0x000000110000720c */ /* 0x000fe40003f24070 */
[----:B------:R-:W-:Y:S02]  /*0a90*/  ISETP.GE.AND P2, PT, R18, RZ, PT ;  /* 0x000000ff1200720c */ /* 0x000fe40003f46270 */
[----:B------:R-:W-:-:S09]  /*0aa0*/  ISETP.GT.U32.AND P3, PT, R0, R19, PT ;  /* 0x000000130000720c */ /* 0x000fd20003f64070 */
[----:B------:R-:W-:-:S04]  /*0ab0*/  @!P1 IADD3 R17, PT, PT, R17, -R22, RZ ;  /* 0x8000001611119210 */ /* 0x000fc80007ffe0ff */
[----:B------:R-:W-:Y:S01]  /*0ac0*/  @!P2 IADD3 R17, PT, PT, -R17, RZ, RZ ;  /* 0x000000ff1111a210 */ /* 0x000fe20007ffe1ff */
[----:B------:R-:W-:Y:S01]  /*0ad0*/  @!P3 IMAD.IADD R19, R19, 0x1, -R22 ;  /* 0x000000011313b824 */ /* 0x000fe200078e0a16 */
[----:B------:R-:W-:Y:S02]  /*0ae0*/  ISETP.GE.AND P1, PT, R3, RZ, PT ;  /* 0x000000ff0300720c */ /* 0x000fe40003f26270 */
[----:B------:R-:W-:Y:S02]  /*0af0*/  SEL R22, R28, R17, !P0 ;  /* 0x000000111c167207 */ /* 0x000fe40004000000 */
[----:B------:R-:W2:Y:S03]  /*0b00*/  LDG.E.64 R16, desc[UR6][R12.64+0x18] ;  /* 0x000018060c107981 */ /* 0x000ea6000c1e1b00 */
[----:B------:R-:W-:-:S04]  /*0b10*/  IMAD R21, R5, R25, R22 ;  /* 0x0000001905157224 */ /* 0x000fc800078e0216 */
[----:B------:R-:W-:Y:S02]  /*0b20*/  IMAD.WIDE R20, R21, 0x4, R10 ;  /* 0x0000000415147825 */ /* 0x000fe400078e020a */
[----:B------:R-:W-:-:S04]  /*0b30*/  @!P1 IADD3 R19, PT, PT, -R19, RZ, RZ ;  /* 0x000000ff13139210 */ /* 0x000fc80007ffe1ff */
[----:B------:R-:W3:Y:S01]  /*0b40*/  LDG.E R20, desc[UR6][R20.64] ;  /* 0x0000000614147981 */ /* 0x000ee2000c1e1900 */
[----:B------:R-:W-:-:S05]  /*0b50*/  SEL R28, R28, R19, !P0 ;  /* 0x000000131c1c7207 */ /* 0x000fca0004000000 */
[----:B------:R-:W-:-:S04]  /*0b60*/  IMAD R19, R5, R25, R28 ;  /* 0x0000001905137224 */ /* 0x000fc800078e021c */
[----:B------:R-:W-:-:S05]  /*0b70*/  IMAD.WIDE R18, R19, 0x4, R10 ;  /* 0x0000000413127825 */ /* 0x000fca00078e020a */
[----:B------:R-:W4:Y:S04]  /*0b80*/  LDG.E R27, desc[UR6][R18.64] ;  /* 0x00000006121b7981 */ /* 0x000f28000c1e1900 */
[----:B------:R-:W5:Y:S01]  /*0b90*/  LDG.E.64 R18, desc[UR6][R12.64+0x20] ;  /* 0x000020060c127981 */ /* 0x000f62000c1e1b00 */
[----:B---3--:R-:W2:Y:S02]  /*0ba0*/  I2F.F64 R20, R20 ;  /* 0x0000001400147312 */ /* 0x008ea40000201c00 */
[----:B--2---:R-:W-:-:S06]  /*0bb0*/  DFMA R14, R20, R16, R14 ;  /* 0x00000010140e722b */ /* 0x004fcc000000000e */
[----:B----4-:R-:W5:Y:S01]  /*0bc0*/  I2F.F64 R16, R27 ;  /* 0x0000001b00107312 */ /* 0x010f620000201c00 */
[----:B------:R-:W2:Y:S01]  /*0bd0*/  LDG.E.64 R20, desc[UR6][R12.64+0x30] ;  /* 0x000030060c147981 */ /* 0x000ea2000c1e1b00 */
[----:B-----5:R-:W-:Y:S01]  /*0be0*/  DFMA R18, R16, R18, R14 ;  /* 0x000000121012722b */ /* 0x020fe2000000000e */
[----:B------:R-:W-:-:S04]  /*0bf0*/  IMAD R17, R6, R25, R24 ;  /* 0x0000001906117224 */ /* 0x000fc800078e0218 */
[----:B------:R-:W-:-:S05]  /*0c00*/  IMAD.WIDE R16, R17, 0x4, R10 ;  /* 0x0000000411107825 */ /* 0x000fca00078e020a */
[----:B------:R-:W3:Y:S01]  /*0c10*/  LDG.E R29, desc[UR6][R16.64] ;  /* 0x00000006101d7981 */ /* 0x000ee2000c1e1900 */
[----:B------:R-:W-:-:S04]  /*0c20*/  IMAD R15, R6, R25, R26 ;  /* 0x00000019060f7224 */ /* 0x000fc800078e021a */
[----:B------:R-:W-:-:S05]  /*0c30*/  IMAD.WIDE R14, R15, 0x4, R10 ;  /* 0x000000040f0e7825 */ /* 0x000fca00078e020a */
[----:B------:R0:W4:Y:S04]  /*0c40*/  LDG.E R27, desc[UR6][R14.64] ;  /* 0x000000060e1b7981 */ /* 0x000128000c1e1900 */
[----:B------:R-:W0:Y:S01]  /*0c50*/  LDG.E.64 R14, desc[UR6][R12.64+0x28] ;  /* 0x000028060c0e7981 */ /* 0x000e22000c1e1b00 */
[----:B---3--:R-:W0:Y:S02]  /*0c60*/  I2F.F64 R16, R29 ;  /* 0x0000001d00107312 */ /* 0x008e240000201c00 */
[----:B0-----:R-:W-:-:S06]  /*0c70*/  DFMA R14, R16, R14, R18 ;  /* 0x0000000e100e722b */ /* 0x001fcc0000000012 */
[----:B----4-:R-:W2:Y:S01]  /*0c80*/  I2F.F64 R16, R27 ;  /* 0x0000001b00107312 */ /* 0x010ea20000201c00 */
[----:B------:R-:W-:Y:S01]  /*0c90*/  IMAD R19, R6, R25, R23 ;  /* 0x0000001906137224 */ /* 0x000fe200078e0217 */
[----:B--2---:R-:W-:-:S03]  /*0ca0*/  DFMA R20, R16, R20, R14 ;  /* 0x000000141014722b */ /* 0x004fc6000000000e */
[----:B------:R-:W-:-:S06]  /*0cb0*/  IMAD.WIDE R16, R19, 0x4, R10 ;  /* 0x0000000413107825 */ /* 0x000fcc00078e020a */
[----:B------:R-:W2:Y:S01]  /*0cc0*/  LDG.E R16, desc[UR6][R16.64] ;  /* 0x0000000610107981 */ /* 0x000ea2000c1e1900 */
[----:B------:R-:W-:-:S04]  /*0cd0*/  IMAD R19, R6, R25, R22 ;  /* 0x0000001906137224 */ /* 0x000fc800078e0216 */
[----:B------:R-:W-:Y:S02]  /*0ce0*/  IMAD.WIDE R14, R19, 0x4, R10 ;  /* 0x00000004130e7825 */ /* 0x000fe400078e020a */
[----:B------:R-:W3:Y:S04]  /*0cf0*/  LDG.E.64 R18, desc[UR6][R12.64+0x40] ;  /* 0x000040060c127981 */ /* 0x000ee8000c1e1b00 */
[----:B------:R0:W4:Y:S04]  /*0d00*/  LDG.E R29, desc[UR6][R14.64] ;  /* 0x000000060e1d7981 */ /* 0x000128000c1e1900 */
[----:B------:R-:W0:Y:S01]  /*0d10*/  LDG.E.64 R14, desc[UR6][R12.64+0x38] ;  /* 0x000038060c0e7981 */ /* 0x000e22000c1e1b00 */
[----:B--2---:R-:W0:Y:S02]  /*0d20*/  I2F.F64 R16, R16 ;  /* 0x0000001000107312 */ /* 0x004e240000201c00 */
[----:B0-----:R-:W-:-:S06]  /*0d30*/  DFMA R14, R16, R14, R20 ;  /* 0x0000000e100e722b */ /* 0x001fcc0000000014 */
[----:B----4-:R-:W3:Y:S01]  /*0d40*/  I2F.F64 R16, R29 ;  /* 0x0000001d00107312 */ /* 0x010ee20000201c00 */
[----:B------:R-:W-:Y:S01]  /*0d50*/  IMAD R21, R6, R25, R28 ;  /* 0x0000001906157224 */ /* 0x000fe200078e021c */
[----:B---3--:R-:W-:-:S03]  /*0d60*/  DFMA R18, R16, R18, R14 ;  /* 0x000000121012722b */ /* 0x008fc6000000000e */
        /* <DEDUP_REMOVED lines=24> */
[----:B------:R-:W-:-:S05]  /*0ef0*/  IMAD.WIDE R16, R21, 0x4, R10 ;  /* 0x0000000415107825 */ /* 0x000fca00078e020a */
        /* <DEDUP_REMOVED lines=14> */
[----:B------:R-:W-:Y:S01]  /*0fe0*/  IMAD.WIDE R14, R19, 0x4, R10 ;  /* 0x00000004130e7825 */ /* 0x000fe200078e020a */
[----:B------:R-:W3:Y:S04]  /*0ff0*/  LDG.E.64 R16, desc[UR6][R12.64+0x80] ;  /* 0x000080060c107981 */ /* 0x000ee8000c1e1b00 */
[----:B------:R-:W4:Y:S04]  /*1000*/  LDG.E R29, desc[UR6][R14.64] ;  /* 0x000000060e1d7981 */ /* 0x000f28000c1e1900 */
[----:B------:R-:W5:Y:S01]  /*1010*/  LDG.E.64 R14, desc[UR6][R12.64+0x88] ;  /* 0x000088060c0e7981 */ /* 0x000f62000c1e1b00 */
[----:B--2---:R-:W3:Y:S02]  /*1020*/  I2F.F64 R18, R18 ;  /* 0x0000001200127312 */ /* 0x004ee40000201c00 */
[----:B---3--:R-:W-:Y:S01]  /*1030*/  DFMA R16, R18, R16, R20 ;  /* 0x000000101210722b */ /* 0x008fe20000000014 */
[----:B------:R-:W-:-:S04]  /*1040*/  IMAD R21, R8, R25, R22 ;  /* 0x0000001908157224 */ /* 0x000fc800078e0216 */
[----:B------:R-:W-:Y:S01]  /*1050*/  IMAD.WIDE R20, R21, 0x4, R10 ;  /* 0x0000000415147825 */ /* 0x000fe200078e020a */
[----:B----4-:R0:W5:Y:S04]  /*1060*/  I2F.F64 R18, R29 ;  /* 0x0000001d00127312 */ /* 0x0101680000201c00 */
[----:B0-----:R-:W2:Y:S01]  /*1070*/  LDG.E R29, desc[UR6][R20.64] ;  /* 0x00000006141d7981 */ /* 0x001ea2000c1e1900 */
[----:B-----5:R-:W-:-:S03]  /*1080*/  DFMA R14, R18, R14, R16 ;  /* 0x0000000e120e722b */ /* 0x020fc60000000010 */
[----:B------:R-:W3:Y:S01]  /*1090*/  LDG.E.64 R16, desc[UR6][R12.64+0x90] ;  /* 0x000090060c107981 */ /* 0x000ee2000c1e1b00 */
[----:B------:R-:W-:-:S04]  /*10a0*/  IMAD R19, R8, R25, R28 ;  /* 0x0000001908137224 */ /* 0x000fc800078e021c */
[----:B------:R-:W-:-:S05]  /*10b0*/  IMAD.WIDE R18, R19, 0x4, R10 ;  /* 0x0000000413127825 */ /* 0x000fca00078e020a */
[----:B------:R-:W4:Y:S04]  /*10c0*/  LDG.E R27, desc[UR6][R18.64] ;  /* 0x00000006121b7981 */ /* 0x000f28000c1e1900 */
[----:B------:R-:W5:Y:S01]  /*10d0*/  LDG.E.64 R18, desc[UR6][R12.64+0x98] ;  /* 0x000098060c127981 */ /* 0x000f62000c1e1b00 */
[CC--:B------:R-:W-:Y:S01]  /*10e0*/  IMAD R26, R9.reuse, R25.reuse, R26 ;  /* 0x00000019091a7224 */ /* 0x0c0fe200078e021a */
[----:B--2---:R-:W3:Y:S02]  /*10f0*/  I2F.F64 R20, R29 ;  /* 0x0000001d00147312 */ /* 0x004ee40000201c00 */
[----:B---3--:R-:W-:Y:S01]  /*1100*/  DFMA R14, R20, R16, R14 ;  /* 0x00000010140e722b */ /* 0x008fe2000000000e */
[----:B------:R-:W-:-:S04]  /*1110*/  IMAD R17, R9, R25, R24 ;  /* 0x0000001909117224 */ /* 0x000fc800078e0218 */
[----:B------:R-:W-:Y:S01]  /*1120*/  IMAD.WIDE R16, R17, 0x4, R10 ;  /* 0x0000000411107825 */ /* 0x000fe200078e020a */
[----:B----4-:R-:W5:Y:S05]  /*1130*/  I2F.F64 R20, R27 ;  /* 0x0000001b00147312 */ /* 0x010f6a0000201c00 */
[----:B------:R-:W2:Y:S01]  /*1140*/  LDG.E R16, desc[UR6][R16.64] ;  /* 0x0000000610107981 */ /* 0x000ea2000c1e1900 */
[----:B-----5:R-:W-:-:S03]  /*1150*/  DFMA R20, R20, R18, R14 ;  /* 0x000000121414722b */ /* 0x020fc6000000000e */
[----:B------:R-:W3:Y:S01]  /*1160*/  LDG.E.64 R14, desc[UR6][R12.64+0xa0] ;  /* 0x0000a0060c0e7981 */ /* 0x000ee2000c1e1b00 */
[----:B------:R-:W-:-:S05]  /*1170*/  IMAD.WIDE R18, R26, 0x4, R10 ;  /* 0x000000041a127825 */ /* 0x000fca00078e020a */
[----:B------:R-:W4:Y:S04]  /*1180*/  LDG.E R24, desc[UR6][R18.64] ;  /* 0x0000000612187981 */ /* 0x000f28000c1e1900 */
[----:B------:R-:W5:Y:S01]  /*1190*/  LDG.E.64 R18, desc[UR6][R12.64+0xa8] ;  /* 0x0000a8060c127981 */ /* 0x000f62000c1e1b00 */
[----:B------:R-:W-:-:S03]  /*11a0*/  IMAD R27, R9, R25, R28 ;  /* 0x00000019091b7224 */ /* 0x000fc600078e021c */
[----:B------:R-:W5:Y:S01]  /*11b0*/  LDG.E.64 R28, desc[UR6][R12.64+0xc0] ;  /* 0x0000c0060c1c7981 */ /* 0x000f62000c1e1b00 */
[----:B------:R-:W-:-:S06]  /*11c0*/  IMAD.WIDE R26, R27, 0x4, R10 ;  /* 0x000000041b1a7825 */ /* 0x000fcc00078e020a */
[----:B------:R-:W5:Y:S01]  /*11d0*/  LDG.E R26, desc[UR6][R26.64] ;  /* 0x000000061a1a7981 */ /* 0x000f62000c1e1900 */
[----:B--2---:R-:W3:Y:S02]  /*11e0*/  I2F.F64 R16, R16 ;  /* 0x0000001000107312 */ /* 0x004ee40000201c00 */
[----:B---3--:R-:W-:Y:S01]  /*11f0*/  DFMA R14, R16, R14, R20 ;  /* 0x0000000e100e722b */ /* 0x008fe20000000014 */
[----:B------:R-:W-:Y:S01]  /*1200*/  IMAD R21, R9, R25, R23 ;  /* 0x0000001909157224 */ /* 0x000fe200078e0217 */
[----:B------:R-:W2:Y:S03]  /*1210*/  LDG.E.64 R16, desc[UR6][R12.64+0xb0] ;  /* 0x0000b0060c107981 */ /* 0x000ea6000c1e1b00 */
[----:B------:R-:W-:-:S04]  /*1220*/  IMAD.WIDE R20, R21, 0x4, R10 ;  /* 0x0000000415147825 */ /* 0x000fc800078e020a */
[----:B------:R-:W-:Y:S02]  /*1230*/  IMAD R23, R9, R25, R22 ;  /* 0x0000001909177224 */ /* 0x000fe400078e0216 */
[----:B------:R-:W3:Y:S02]  /*1240*/  LDG.E R20, desc[UR6][R20.64] ;  /* 0x0000000614147981 */ /* 0x000ee4000c1e1900 */
[----:B------:R-:W-:Y:S01]  /*1250*/  IMAD.WIDE R22, R23, 0x4, R10 ;  /* 0x0000000417167825 */ /* 0x000fe200078e020a */
[----:B----4-:R-:W5:Y:S05]  /*1260*/  I2F.F64 R24, R24 ;  /* 0x0000001800187312 */ /* 0x010f6a0000201c00 */
[----:B------:R-:W4:Y:S01]  /*1270*/  LDG.E R22, desc[UR6][R22.64] ;  /* 0x0000000616167981 */ /* 0x000f22000c1e1900 */
[----:B-----5:R-:W-:-:S03]  /*1280*/  DFMA R18, R24, R18, R14 ;  /* 0x000000121812722b */ /* 0x020fc6000000000e */
[----:B------:R-:W5:Y:S01]  /*1290*/  LDG.E.64 R14, desc[UR6][R12.64+0xb8] ;  /* 0x0000b8060c0e7981 */ /* 0x000f62000c1e1b00 */
[----:B------:R-:W-:Y:S01]  /*12a0*/  UMOV UR8, 0xeb1c432d ;  /* 0xeb1c432d00087882 */ /* 0x000fe20000000000 */
[----:B------:R-:W-:Y:S01]  /*12b0*/  UMOV UR9, 0x3f1a36e2 ;  /* 0x3f1a36e200097882 */ /* 0x000fe20000000000 */
[----:B------:R-:W-:Y:S01]  /*12c0*/  UIADD3 UR4, UPT, UPT, UR4, 0x1, URZ ;  /* 0x0000000104047890 */ /* 0x000fe2000fffe0ff */
[----:B------:R-:W-:Y:S03]  /*12d0*/  BSSY.RECONVERGENT B0, `(.L_x_0) ;  /* 0x0000017000007945 */ /* 0x000fe60003800200 */
[----:B------:R-:W-:Y:S01]  /*12e0*/  UISETP.NE.AND UP0, UPT, UR4, 0x9, UPT ;  /* 0x000000090400788c */ /* 0x000fe2000bf05270 */
[----:B---3--:R-:W2:Y:S08]  /*12f0*/  I2F.F64 R20, R20 ;  /* 0x0000001400147312 */ /* 0x008eb00000201c00 */
[----:B----4-:R-:W5:Y:S01]  /*1300*/  I2F.F64 R22, R22 ;  /* 0x0000001600167312 */ /* 0x010f620000201c00 */
[----:B--2---:R-:W-:-:S07]  /*1310*/  DFMA R16, R20, R16, R18 ;  /* 0x000000101410722b */ /* 0x004fce0000000012 */
[----:B------:R-:W0:Y:S01]  /*1320*/  I2F.F64 R18, R26 ;  /* 0x0000001a00127312 */ /* 0x000e220000201c00 */
[----:B-----5:R-:W-:Y:S01]  /*1330*/  DFMA R16, R22, R14, R16 ;  /* 0x0000000e1610722b */ /* 0x020fe20000000010 */
[----:B------:R-:W1:Y:S07]  /*1340*/  LDC.64 R14, c[0x0][0x390] ;  /* 0x0000e400ff0e7b82 */ /* 0x000e6e0000000a00 */
[----:B0-----:R-:W-:-:S08]  /*1350*/  DFMA R16, R18, R28, R16 ;  /* 0x0000001c1210722b */ /* 0x001fd00000000010 */
[----:B------:R-:W-:Y:S01]  /*1360*/  DSETP.GT.AND P0, PT, R16, UR8, PT ;  /* 0x0000000810007e2a */ /* 0x000fe2000bf04000 */
[----:B-1----:R-:W-:-:S13]  /*1370*/  IMAD.WIDE R14, R4, 0x4, R14 ;  /* 0x00000004040e7825 */ /* 0x002fda00078e020e */
[----:B------:R-:W-:-:S05]  /*1380*/  @P0 MOV R13, 0x1 ;  /* 0x00000001000d0802 */ /* 0x000fca0000000f00 */
[----:B------:R0:W-:Y:S01]  /*1390*/  @P0 STG.E desc[UR6][R14.64], R13 ;  /* 0x0000000d0e000986 */ /* 0x0001e2000c101906 */
[----:B------:R-:W-:Y:S05]  /*13a0*/  @P0 BRA `(.L_x_1) ;  /* 0x0000000000240947 */ /* 0x000fea0003800000 */
[----:B------:R-:W-:Y:S01]  /*13b0*/  UMOV UR8, 0xeb1c432d ;  /* 0xeb1c432d00087882 */ /* 0x000fe20000000000 */
[----:B------:R-:W-:Y:S02]  /*13c0*/  UMOV UR9, 0x3f1a36e2 ;  /* 0x3f1a36e200097882 */ /* 0x000fe40000000000 */
[----:B------:R-:W-:-:S14]  /*13d0*/  DSETP.GEU.AND P0, PT, R16, -UR8, PT ;  /* 0x8000000810007e2a */ /* 0x000fdc000bf0e000 */
[----:B0-----:R-:W-:-:S05]  /*13e0*/  @!P0 IMAD.MOV.U32 R13, RZ, RZ, -0x1 ;  /* 0xffffffffff0d8424 */ /* 0x001fca00078e00ff */
[----:B------:R1:W-:Y:S01]  /*13f0*/  @!P0 STG.E desc[UR6][R14.64], R13 ;  /* 0x0000000d0e008986 */ /* 0x0003e2000c101906 */
[----:B------:R-:W-:Y:S05]  /*1400*/  @!P0 BRA `(.L_x_1) ;  /* 0x00000000000c8947 */ /* 0x000fea0003800000 */
[----:B------:R-:W-:-:S06]  /*1410*/  IMAD.WIDE R10, R4, 0x4, R10 ;  /* 0x00000004040a7825 */ /* 0x000fcc00078e020a */
[----:B------:R-:W2:Y:S04]  /*1420*/  LDG.E R11, desc[UR6][R10.64] ;  /* 0x000000060a0b7981 */ /* 0x000ea8000c1e1900 */
[----:B--2---:R2:W-:Y:S02]  /*1430*/  STG.E desc[UR6][R14.64], R11 ;  /* 0x0000000b0e007986 */ /* 0x0045e4000c101906 */
.L_x_1:
[----:B------:R-:W-:Y:S05]  /*1440*/  BSYNC.RECONVERGENT B0 ;  /* 0x0000000000007941 */ /* 0x000fea0003800200 */
.L_x_0:
[----:B------:R-:W-:Y:S02]  /*1450*/  IADD3 R3, PT, PT, R3, 0x1, RZ ;  /* 0x0000000103037810 */ /* 0x000fe40007ffe0ff */
[----:B------:R-:W-:Y:S01]  /*1460*/  IADD3 R4, PT, PT, R4, 0x1, RZ ;  /* 0x0000000104047810 */ /* 0x000fe20007ffe0ff */
[----:B------:R-:W-:Y:S06]  /*1470*/  BRA.U UP0, `(.L_x_2) ;  /* 0xfffffff100307547 */ /* 0x000fec000b83ffff */
[----:B------:R-:W-:Y:S05]  /*1480*/  EXIT ;  /* 0x000000000000794d */ /* 0x000fea0003800000 */
.L_x_3:
[----:B------:R-:W-:-:S00]  /*1490*/  BRA `(.L_x_3) ;  /* 0xfffffffc00fc7947 */ /* 0x000fc0000383ffff */
[----:B------:R-:W-:-:S00]  /*14a0*/  NOP ;  /* 0x0000000000007918 */ /* 0x000fc00000000000 */
        /* <DEDUP_REMOVED lines=13> */
.L_x_4:


//--------------------- .nv.shared.reserved.0     --------------------------
	.section	.nv.shared.reserved.0,"aw",@nobits
	.weak		__nv_reservedSMEM_offset_0_alias
	.size		__nv_reservedSMEM_offset_0_alias, 0, 64
	.other		__nv_reservedSMEM_offset_0_alias,@"STO_CUDA_RESERVED_SHARED STV_DEFAULT"
__nv_reservedSMEM_offset_0_alias:
	.zero		0
	.zero		64


//--------------------- .nv.constant0._Z11calc_momentiPiS_Pd --------------------------
	.section	.nv.constant0._Z11calc_momentiPiS_Pd,"a",@progbits
	.sectionflags	@""
	.align	4
.nv.constant0._Z11calc_momentiPiS_Pd:
	.zero		928


//--------------------- SYMBOLS --------------------------

	.type		.nv.reservedSmem.offset0,@object
	.size		.nv.reservedSmem.offset0,0x4
